//
// Generated by NVIDIA NVVM Compiler
//
// Compiler Build ID: CL-36424714
// Cuda compilation tools, release 13.0, V13.0.88
// Based on NVVM 20.0.0
//

.version 9.0
.target sm_100
.address_size 64

	// .globl	_Z7reduce0PiS_
.extern .shared .align 16 .b8 sdata[];

.visible .entry _Z7reduce0PiS_(
	.param .u64 .ptr .align 1 _Z7reduce0PiS__param_0,
	.param .u64 .ptr .align 1 _Z7reduce0PiS__param_1
)
{
	.reg .pred 	%p<5>;
	.reg .b32 	%r<21>;
	.reg .b64 	%rd<9>;

	ld.param.u64 	%rd2, [_Z7reduce0PiS__param_0];
	ld.param.u64 	%rd1, [_Z7reduce0PiS__param_1];
	cvta.to.global.u64 	%rd3, %rd2;
	mov.u32 	%r1, %tid.x;
	mov.u32 	%r2, %ctaid.x;
	mov.u32 	%r3, %ntid.x;
	mad.lo.s32 	%r7, %r2, %r3, %r1;
	mul.wide.u32 	%rd4, %r7, 4;
	add.s64 	%rd5, %rd3, %rd4;
	ld.global.u32 	%r8, [%rd5];
	shl.b32 	%r9, %r1, 2;
	mov.u32 	%r10, sdata;
	add.s32 	%r4, %r10, %r9;
	st.shared.u32 	[%r4], %r8;
	bar.sync 	0;
	setp.lt.u32 	%p1, %r3, 2;
	@%p1 bra 	$L__BB0_5;
	mov.b32 	%r20, 1;
$L__BB0_2:
	shl.b32 	%r6, %r20, 1;
	add.s32 	%r12, %r6, -1;
	and.b32  	%r13, %r12, %r1;
	setp.ne.s32 	%p2, %r13, 0;
	@%p2 bra 	$L__BB0_4;
	shl.b32 	%r14, %r20, 2;
	add.s32 	%r15, %r4, %r14;
	ld.shared.u32 	%r16, [%r15];
	ld.shared.u32 	%r17, [%r4];
	add.s32 	%r18, %r17, %r16;
	st.shared.u32 	[%r4], %r18;
$L__BB0_4:
	bar.sync 	0;
	setp.lt.u32 	%p3, %r6, %r3;
	mov.u32 	%r20, %r6;
	@%p3 bra 	$L__BB0_2;
$L__BB0_5:
	setp.ne.s32 	%p4, %r1, 0;
	@%p4 bra 	$L__BB0_7;
	ld.shared.u32 	%r19, [sdata];
	cvta.to.global.u64 	%rd6, %rd1;
	mul.wide.u32 	%rd7, %r2, 4;
	add.s64 	%rd8, %rd6, %rd7;
	st.global.u32 	[%rd8], %r19;
$L__BB0_7:
	ret;

}
	// .globl	_Z9addKernelPiPKiS1_
.visible .entry _Z9addKernelPiPKiS1_(
	.param .u64 .ptr .align 1 _Z9addKernelPiPKiS1__param_0,
	.param .u64 .ptr .align 1 _Z9addKernelPiPKiS1__param_1,
	.param .u64 .ptr .align 1 _Z9addKernelPiPKiS1__param_2
)
{
	.reg .b32 	%r<5>;
	.reg .b64 	%rd<11>;

	ld.param.u64 	%rd1, [_Z9addKernelPiPKiS1__param_0];
	ld.param.u64 	%rd2, [_Z9addKernelPiPKiS1__param_1];
	ld.param.u64 	%rd3, [_Z9addKernelPiPKiS1__param_2];
	cvta.to.global.u64 	%rd4, %rd1;
	cvta.to.global.u64 	%rd5, %rd3;
	cvta.to.global.u64 	%rd6, %rd2;
	mov.u32 	%r1, %tid.x;
	mul.wide.u32 	%rd7, %r1, 4;
	add.s64 	%rd8, %rd6, %rd7;
	ld.global.u32 	%r2, [%rd8];
	add.s64 	%rd9, %rd5, %rd7;
	ld.global.u32 	%r3, [%rd9];
	add.s32 	%r4, %r3, %r2;
	add.s64 	%rd10, %rd4, %rd7;
	st.global.u32 	[%rd10], %r4;
	ret;

}


// ===== COMPILED SASS (sm_100) =====

	.target	sm_100

	.elftype	@"ET_EXEC"


//--------------------- .note.nv.tkinfo           --------------------------
	.section	.note.nv.tkinfo,"",@"SHT_NOTE"
	.sectionflags	@"SHF_NOTE_NV_TKINFO"
	.tkinfo
        /*0018*/ 	.word	0x00000002
        /*0030*/ 	.string	""
        /*0030*/ 	.string	"ptxas"
        /*0030*/ 	.string	"Cuda compilation tools, release 13.0, V13.0.88"
        /*0030*/ 	.string	"Build cuda_13.0.r13.0/compiler.36424714_0"
        /*0030*/ 	.string	"-arch sm_100 -m 64 "



//--------------------- .note.nv.cuinfo           --------------------------
	.section	.note.nv.cuinfo,"",@"SHT_NOTE"
	.sectionflags	@"SHF_NOTE_NV_CUINFO"
        /*0018*/ 	.short	0x0002
        /*001a*/ 	.short	0x0064
        /*001c*/ 	.short	0x0082
	.zero		2


//--------------------- .nv.info                  --------------------------
	.section	.nv.info,"",@"SHT_CUDA_INFO"
	.align	4


	//----- nvinfo : EIATTR_REGCOUNT
	.align		4
        /*0000*/ 	.byte	0x04, 0x2f
        /*0002*/ 	.short	(.L_1 - .L_0)
	.align		4
.L_0:
        /*0004*/ 	.word	index@(_Z7reduce0PiS_)
        /*0008*/ 	.word	0x0000000b


	//----- nvinfo : EIATTR_FRAME_SIZE
	.align		4
.L_1:
        /*000c*/ 	.byte	0x04, 0x11
        /*000e*/ 	.short	(.L_3 - .L_2)
	.align		4
.L_2:
        /*0010*/ 	.word	index@(_Z7reduce0PiS_)
        /*0014*/ 	.word	0x00000000


	//----- nvinfo : EIATTR_REGCOUNT
	.align		4
.L_3:
        /*0018*/ 	.byte	0x04, 0x2f
        /*001a*/ 	.short	(.L_5 - .L_4)
	.align		4
.L_4:
        /*001c*/ 	.word	index@(_Z9addKernelPiPKiS1_)
        /*0020*/ 	.word	0x0000000c


	//----- nvinfo : EIATTR_FRAME_SIZE
	.align		4
.L_5:
        /*0024*/ 	.byte	0x04, 0x11
        /*0026*/ 	.short	(.L_7 - .L_6)
	.align		4
.L_6:
        /*0028*/ 	.word	index@(_Z9addKernelPiPKiS1_)
        /*002c*/ 	.word	0x00000000


	//----- nvinfo : EIATTR_MIN_STACK_SIZE
	.align		4
.L_7:
        /*0030*/ 	.byte	0x04, 0x12
        /*0032*/ 	.short	(.L_9 - .L_8)
	.align		4
.L_8:
        /*0034*/ 	.word	index@(_Z9addKernelPiPKiS1_)
        /*0038*/ 	.word	0x00000000


	//----- nvinfo : EIATTR_MIN_STACK_SIZE
	.align		4
.L_9:
        /*003c*/ 	.byte	0x04, 0x12
        /*003e*/ 	.short	(.L_11 - .L_10)
	.align		4
.L_10:
        /*0040*/ 	.word	index@(_Z7reduce0PiS_)
        /*0044*/ 	.word	0x00000000
.L_11:


//--------------------- .nv.compat                --------------------------
	.section	.nv.compat,"",@"SHT_CUDA_COMPAT_INFO"
	.align	4
        /*0000*/ 	.byte	0x02, 0x09, 0x00, 0x00, 0x02, 0x02, 0x01, 0x00, 0x02, 0x05, 0x05, 0x00, 0x03, 0x07, 0x01, 0x01
        /*0010*/ 	.byte	0x02, 0x03, 0x00, 0x00, 0x02, 0x06, 0x01, 0x00, 0x04, 0x0b, 0x08, 0x00, 0x09, 0x00, 0x00, 0x00
        /*0020*/ 	.byte	0x00, 0x00, 0x00, 0x00


//--------------------- .nv.info._Z9addKernelPiPKiS1_ --------------------------
	.section	.nv.info._Z9addKernelPiPKiS1_,"",@"SHT_CUDA_INFO"
	.sectionflags	@""
	.align	4


	//----- nvinfo : EIATTR_CUDA_API_VERSION
	.align		4
        /*0000*/ 	.byte	0x04, 0x37
        /*0002*/ 	.short	(.L_13 - .L_12)
.L_12:
        /*0004*/ 	.word	0x00000082


	//----- nvinfo : EIATTR_KPARAM_INFO
	.align		4
.L_13:
        /*0008*/ 	.byte	0x04, 0x17
        /*000a*/ 	.short	(.L_15 - .L_14)
.L_14:
        /*000c*/ 	.word	0x00000000
        /*0010*/ 	.short	0x0002
        /*0012*/ 	.short	0x0010
        /*0014*/ 	.byte	0x00, 0xf5, 0x21, 0x00


	//----- nvinfo : EIATTR_KPARAM_INFO
	.align		4
.L_15:
        /*0018*/ 	.byte	0x04, 0x17
        /*001a*/ 	.short	(.L_17 - .L_16)
.L_16:
        /*001c*/ 	.word	0x00000000
        /*0020*/ 	.short	0x0001
        /*0022*/ 	.short	0x0008
        /*0024*/ 	.byte	0x00, 0xf5, 0x21, 0x00


	//----- nvinfo : EIATTR_KPARAM_INFO
	.align		4
.L_17:
        /*0028*/ 	.byte	0x04, 0x17
        /*002a*/ 	.short	(.L_19 - .L_18)
.L_18:
        /*002c*/ 	.word	0x00000000
        /*0030*/ 	.short	0x0000
        /*0032*/ 	.short	0x0000
        /*0034*/ 	.byte	0x00, 0xf5, 0x21, 0x00


	//----- nvinfo : EIATTR_SPARSE_MMA_MASK
	.align		4
.L_19:
        /*0038*/ 	.byte	0x03, 0x50
        /*003a*/ 	.short	0x0000


	//----- nvinfo : EIATTR_MAXREG_COUNT
	.align		4
        /*003c*/ 	.byte	0x03, 0x1b
        /*003e*/ 	.short	0x00ff


	//----- nvinfo : EIATTR_MERCURY_ISA_VERSION
	.align		4
        /*0040*/ 	.byte	0x03, 0x5f
        /*0042*/ 	.short	0x0101


	//----- nvinfo : EIATTR_VRC_CTA_INIT_COUNT
	.align		4
        /*0044*/ 	.byte	0x02, 0x4a
	.zero		1
	.zero		1


	//----- nvinfo : EIATTR_EXIT_INSTR_OFFSETS
	.align		4
        /*0048*/ 	.byte	0x04, 0x1c
        /*004a*/ 	.short	(.L_21 - .L_20)


	//   ....[0]....
.L_20:
        /*004c*/ 	.word	0x000000d0


	//----- nvinfo : EIATTR_CBANK_PARAM_SIZE
	.align		4
.L_21:
        /*0050*/ 	.byte	0x03, 0x19
        /*0052*/ 	.short	0x0018


	//----- nvinfo : EIATTR_PARAM_CBANK
	.align		4
        /*0054*/ 	.byte	0x04, 0x0a
        /*0056*/ 	.short	(.L_23 - .L_22)
	.align		4
.L_22:
        /*0058*/ 	.word	index@(.nv.constant0._Z9addKernelPiPKiS1_)
        /*005c*/ 	.short	0x0380
        /*005e*/ 	.short	0x0018


	//----- nvinfo : EIATTR_SW_WAR
	.align		4
.L_23:
        /*0060*/ 	.byte	0x04, 0x36
        /*0062*/ 	.short	(.L_25 - .L_24)
.L_24:
        /*0064*/ 	.word	0x00000008
.L_25:


//--------------------- .nv.info._Z7reduce0PiS_   --------------------------
	.section	.nv.info._Z7reduce0PiS_,"",@"SHT_CUDA_INFO"
	.sectionflags	@""
	.align	4


	//----- nvinfo : EIATTR_CUDA_API_VERSION
	.align		4
        /*0000*/ 	.byte	0x04, 0x37
        /*0002*/ 	.short	(.L_27 - .L_26)
.L_26:
        /*0004*/ 	.word	0x00000082


	//----- nvinfo : EIATTR_KPARAM_INFO
	.align		4
.L_27:
        /*0008*/ 	.byte	0x04, 0x17
        /*000a*/ 	.short	(.L_29 - .L_28)
.L_28:
        /*000c*/ 	.word	0x00000000
        /*0010*/ 	.short	0x0001
        /*0012*/ 	.short	0x0008
        /*0014*/ 	.byte	0x00, 0xf5, 0x21, 0x00


	//----- nvinfo : EIATTR_KPARAM_INFO
	.align		4
.L_29:
        /*0018*/ 	.byte	0x04, 0x17
        /*001a*/ 	.short	(.L_31 - .L_30)
.L_30:
        /*001c*/ 	.word	0x00000000
        /*0020*/ 	.short	0x0000
        /*0022*/ 	.short	0x0000
        /*0024*/ 	.byte	0x00, 0xf5, 0x21, 0x00


	//----- nvinfo : EIATTR_SPARSE_MMA_MASK
	.align		4
.L_31:
        /*0028*/ 	.byte	0x03, 0x50
        /*002a*/ 	.short	0x0000


	//----- nvinfo : EIATTR_MAXREG_COUNT
	.align		4
        /*002c*/ 	.byte	0x03, 0x1b
        /*002e*/ 	.short	0x00ff


	//----- nvinfo : EIATTR_NUM_BARRIERS
	.align		4
        /*0030*/ 	.byte	0x02, 0x4c
        /*0032*/ 	.byte	0x01
	.zero		1


	//----- nvinfo : EIATTR_MERCURY_ISA_VERSION
	.align		4
        /*0034*/ 	.byte	0x03, 0x5f
        /*0036*/ 	.short	0x0101


	//----- nvinfo : EIATTR_VRC_CTA_INIT_COUNT
	.align		4
        /*0038*/ 	.byte	0x02, 0x4a
	.zero		1
	.zero		1


	//----- nvinfo : EIATTR_EXIT_INSTR_OFFSETS
	.align		4
        /*003c*/ 	.byte	0x04, 0x1c
        /*003e*/ 	.short	(.L_33 - .L_32)


	//   ....[0]....
.L_32:
        /*0040*/ 	.word	0x000001f0


	//   ....[1]....
        /*0044*/ 	.word	0x00000270


	//----- nvinfo : EIATTR_CBANK_PARAM_SIZE
	.align		4
.L_33:
        /*0048*/ 	.byte	0x03, 0x19
        /*004a*/ 	.short	0x0010


	//----- nvinfo : EIATTR_PARAM_CBANK
	.align		4
        /*004c*/ 	.byte	0x04, 0x0a
        /*004e*/ 	.short	(.L_35 - .L_34)
	.align		4
.L_34:
        /*0050*/ 	.word	index@(.nv.constant0._Z7reduce0PiS_)
        /*0054*/ 	.short	0x0380
        /*0056*/ 	.short	0x0010


	//----- nvinfo : EIATTR_SW_WAR
	.align		4
.L_35:
        /*0058*/ 	.byte	0x04, 0x36
        /*005a*/ 	.short	(.L_37 - .L_36)
.L_36:
        /*005c*/ 	.word	0x00000008
.L_37:


//--------------------- .nv.callgraph             --------------------------
	.section	.nv.callgraph,"",@"SHT_CUDA_CALLGRAPH"
	.align	4
	.sectionentsize	8
	.align		4
        /*0000*/ 	.word	0x00000000
	.align		4
        /*0004*/ 	.word	0xffffffff
	.align		4
        /*0008*/ 	.word	0x00000000
	.align		4
        /*000c*/ 	.word	0xfffffffe
	.align		4
        /*0010*/ 	.word	0x00000000
	.align		4
        /*0014*/ 	.word	0xfffffffd
	.align		4
        /*0018*/ 	.word	0x00000000
	.align		4
        /*001c*/ 	.word	0xfffffffc


//--------------------- .text._Z9addKernelPiPKiS1_ --------------------------
	.section	.text._Z9addKernelPiPKiS1_,"ax",@progbits
	.align	128
        .global         _Z9addKernelPiPKiS1_
        .type           _Z9addKernelPiPKiS1_,@function
        .size           _Z9addKernelPiPKiS1_,(.L_x_4 - _Z9addKernelPiPKiS1_)
        .other          _Z9addKernelPiPKiS1_,@"STO_CUDA_ENTRY STV_DEFAULT"
_Z9addKernelPiPKiS1_:
.text._Z9addKernelPiPKiS1_:
[----:B------:R-:W-:Y:S01]  /*0000*/  LDC R1, c[0x0][0x37c] ;  /* 0x0000df00ff017b82 */ /* 0x000fe20000000800 */
[----:B------:R-:W0:Y:S07]  /*0010*/  S2R R9, SR_TID.X ;  /* 0x0000000000097919 */ /* 0x000e2e0000002100 */
[----:B------:R-:W0:Y:S01]  /*0020*/  LDC.64 R2, c[0x0][0x388] ;  /* 0x0000e200ff027b82 */ /* 0x000e220000000a00 */
[----:B------:R-:W1:Y:S07]  /*0030*/  LDCU.64 UR4, c[0x0][0x358] ;  /* 0x00006b00ff0477ac */ /* 0x000e6e0008000a00 */
[----:B------:R-:W2:Y:S08]  /*0040*/  LDC.64 R4, c[0x0][0x390] ;  /* 0x0000e400ff047b82 */ /* 0x000eb00000000a00 */
[----:B------:R-:W3:Y:S01]  /*0050*/  LDC.64 R6, c[0x0][0x380] ;  /* 0x0000e000ff067b82 */ /* 0x000ee20000000a00 */
[----:B0-----:R-:W-:-:S04]  /*0060*/  IMAD.WIDE.U32 R2, R9, 0x4, R2 ;  /* 0x0000000409027825 */ /* 0x001fc800078e0002 */
[C---:B--2---:R-:W-:Y:S02]  /*0070*/  IMAD.WIDE.U32 R4, R9.reuse, 0x4, R4 ;  /* 0x0000000409047825 */ /* 0x044fe400078e0004 */
[----:B-1----:R-:W2:Y:S04]  /*0080*/  LDG.E R2, desc[UR4][R2.64] ;  /* 0x0000000402027981 */ /* 0x002ea8000c1e1900 */
[----:B------:R-:W2:Y:S01]  /*0090*/  LDG.E R5, desc[UR4][R4.64] ;  /* 0x0000000404057981 */ /* 0x000ea2000c1e1900 */
[----:B---3--:R-:W-:Y:S01]  /*00a0*/  IMAD.WIDE.U32 R6, R9, 0x4, R6 ;  /* 0x0000000409067825 */ /* 0x008fe200078e0006 */
[----:B--2---:R-:W-:-:S05]  /*00b0*/  IADD3 R9, PT, PT, R2, R5, RZ ;  /* 0x0000000502097210 */ /* 0x004fca0007ffe0ff */
[----:B------:R-:W-:Y:S01]  /*00c0*/  STG.E desc[UR4][R6.64], R9 ;  /* 0x0000000906007986 */ /* 0x000fe2000c101904 */
[----:B------:R-:W-:Y:S05]  /*00d0*/  EXIT ;  /* 0x000000000000794d */ /* 0x000fea0003800000 */
.L_x_0:
[----:B------:R-:W-:-:S00]  /*00e0*/  BRA `(.L_x_0) ;  /* 0xfffffffc00fc7947 */ /* 0x000fc0000383ffff */
[----:B------:R-:W-:-:S00]  /*00f0*/  NOP ;  /* 0x0000000000007918 */ /* 0x000fc00000000000 */
        /* <DEDUP_REMOVED lines=8> */
.L_x_4:


//--------------------- .text._Z7reduce0PiS_      --------------------------
	.section	.text._Z7reduce0PiS_,"ax",@progbits
	.align	128
        .global         _Z7reduce0PiS_
        .type           _Z7reduce0PiS_,@function
        .size           _Z7reduce0PiS_,(.L_x_5 - _Z7reduce0PiS_)
        .other          _Z7reduce0PiS_,@"STO_CUDA_ENTRY STV_DEFAULT"
_Z7reduce0PiS_:
.text._Z7reduce0PiS_:
[----:B------:R-:W-:Y:S01]  /*0000*/  LDC R1, c[0x0][0x37c] ;  /* 0x0000df00ff017b82 */ /* 0x000fe20000000800 */
[----:B------:R-:W0:Y:S07]  /*0010*/  S2R R7, SR_TID.X ;  /* 0x0000000000077919 */ /* 0x000e2e0000002100 */
[----:B------:R-:W1:Y:S01]  /*0020*/  LDC.64 R2, c[0x0][0x380] ;  /* 0x0000e000ff027b82 */ /* 0x000e620000000a00 */
[----:B------:R-:W0:Y:S01]  /*0030*/  LDCU UR8, c[0x0][0x360] ;  /* 0x00006c00ff0877ac */ /* 0x000e220008000800 */
[----:B------:R-:W0:Y:S01]  /*0040*/  S2R R6, SR_CTAID.X ;  /* 0x0000000000067919 */ /* 0x000e220000002500 */
[----:B------:R-:W2:Y:S01]  /*0050*/  LDCU.64 UR6, c[0x0][0x358] ;  /* 0x00006b00ff0677ac */ /* 0x000ea20008000a00 */
[----:B0-----:R-:W-:-:S04]  /*0060*/  IMAD R5, R6, UR8, R7 ;  /* 0x0000000806057c24 */ /* 0x001fc8000f8e0207 */
[----:B-1----:R-:W-:-:S06]  /*0070*/  IMAD.WIDE.U32 R2, R5, 0x4, R2 ;  /* 0x0000000405027825 */ /* 0x002fcc00078e0002 */
[----:B--2---:R-:W2:Y:S01]  /*0080*/  LDG.E R2, desc[UR6][R2.64] ;  /* 0x0000000602027981 */ /* 0x004ea2000c1e1900 */
[----:B------:R-:W0:Y:S01]  /*0090*/  S2UR UR5, SR_CgaCtaId ;  /* 0x00000000000579c3 */ /* 0x000e220000008800 */
[----:B------:R-:W-:Y:S01]  /*00a0*/  UMOV UR4, 0x400 ;  /* 0x0000040000047882 */ /* 0x000fe20000000000 */
[----:B------:R-:W-:Y:S01]  /*00b0*/  UISETP.GE.U32.AND UP0, UPT, UR8, 0x2, UPT ;  /* 0x000000020800788c */ /* 0x000fe2000bf06070 */
[----:B------:R-:W-:Y:S01]  /*00c0*/  ISETP.NE.AND P0, PT, R7, RZ, PT ;  /* 0x000000ff0700720c */ /* 0x000fe20003f05270 */
[----:B0-----:R-:W-:-:S06]  /*00d0*/  ULEA UR4, UR5, UR4, 0x18 ;  /* 0x0000000405047291 */ /* 0x001fcc000f8ec0ff */
[----:B------:R-:W-:-:S05]  /*00e0*/  LEA R5, R7, UR4, 0x2 ;  /* 0x0000000407057c11 */ /* 0x000fca000f8e10ff */
[----:B--2---:R0:W-:Y:S01]  /*00f0*/  STS [R5], R2 ;  /* 0x0000000205007388 */ /* 0x0041e20000000800 */
[----:B------:R-:W-:Y:S06]  /*0100*/  BAR.SYNC.DEFER_BLOCKING 0x0 ;  /* 0x0000000000007b1d */ /* 0x000fec0000010000 */
[----:B------:R-:W-:Y:S05]  /*0110*/  BRA.U !UP0, `(.L_x_1) ;  /* 0x0000000108347547 */ /* 0x000fea000b800000 */
[----:B------:R-:W-:-:S07]  /*0120*/  IMAD.MOV.U32 R0, RZ, RZ, 0x1 ;  /* 0x00000001ff007424 */ /* 0x000fce00078e00ff */
.L_x_2:
[----:B------:R-:W-:-:S05]  /*0130*/  IMAD.SHL.U32 R8, R0, 0x2, RZ ;  /* 0x0000000200087824 */ /* 0x000fca00078e00ff */
[----:B0-----:R-:W-:-:S04]  /*0140*/  IADD3 R2, PT, PT, R8, -0x1, RZ ;  /* 0xffffffff08027810 */ /* 0x001fc80007ffe0ff */
[----:B------:R-:W-:-:S13]  /*0150*/  LOP3.LUT P1, RZ, R2, R7, RZ, 0xc0, !PT ;  /* 0x0000000702ff7212 */ /* 0x000fda000782c0ff */
[----:B------:R-:W-:Y:S01]  /*0160*/  @!P1 IMAD R2, R0, 0x4, R5 ;  /* 0x0000000400029824 */ /* 0x000fe200078e0205 */
[----:B------:R-:W-:Y:S01]  /*0170*/  @!P1 LDS R3, [R5] ;  /* 0x0000000005039984 */ /* 0x000fe20000000800 */
[----:B------:R-:W-:-:S04]  /*0180*/  MOV R0, R8 ;  /* 0x0000000800007202 */ /* 0x000fc80000000f00 */
[----:B------:R-:W0:Y:S02]  /*0190*/  @!P1 LDS R2, [R2] ;  /* 0x0000000002029984 */ /* 0x000e240000000800 */
[----:B0-----:R-:W-:-:S05]  /*01a0*/  @!P1 IADD3 R4, PT, PT, R2, R3, RZ ;  /* 0x0000000302049210 */ /* 0x001fca0007ffe0ff */
[----:B------:R1:W-:Y:S01]  /*01b0*/  @!P1 STS [R5], R4 ;  /* 0x0000000405009388 */ /* 0x0003e20000000800 */
[----:B------:R-:W-:Y:S01]  /*01c0*/  BAR.SYNC.DEFER_BLOCKING 0x0 ;  /* 0x0000000000007b1d */ /* 0x000fe20000010000 */
[----:B------:R-:W-:-:S13]  /*01d0*/  ISETP.GE.U32.AND P1, PT, R8, UR8, PT ;  /* 0x0000000808007c0c */ /* 0x000fda000bf26070 */
[----:B-1----:R-:W-:Y:S05]  /*01e0*/  @!P1 BRA `(.L_x_2) ;  /* 0xfffffffc00d09947 */ /* 0x002fea000383ffff */
.L_x_1:
[----:B------:R-:W-:Y:S05]  /*01f0*/  @P0 EXIT ;  /* 0x000000000000094d */ /* 0x000fea0003800000 */
[----:B------:R-:W1:Y:S01]  /*0200*/  S2UR UR5, SR_CgaCtaId ;  /* 0x00000000000579c3 */ /* 0x000e620000008800 */
[----:B------:R-:W-:-:S07]  /*0210*/  UMOV UR4, 0x400 ;  /* 0x0000040000047882 */ /* 0x000fce0000000000 */
[----:B0-----:R-:W0:Y:S01]  /*0220*/  LDC.64 R2, c[0x0][0x388] ;  /* 0x0000e200ff027b82 */ /* 0x001e220000000a00 */
[----:B-1----:R-:W-:Y:S01]  /*0230*/  ULEA UR4, UR5, UR4, 0x18 ;  /* 0x0000000405047291 */ /* 0x002fe2000f8ec0ff */
[----:B0-----:R-:W-:-:S08]  /*0240*/  IMAD.WIDE.U32 R2, R6, 0x4, R2 ;  /* 0x0000000406027825 */ /* 0x001fd000078e0002 */
[----:B------:R-:W0:Y:S04]  /*0250*/  LDS R5, [UR4] ;  /* 0x00000004ff057984 */ /* 0x000e280008000800 */
[----:B0-----:R-:W-:Y:S01]  /*0260*/  STG.E desc[UR6][R2.64], R5 ;  /* 0x0000000502007986 */ /* 0x001fe2000c101906 */
[----:B------:R-:W-:Y:S05]  /*0270*/  EXIT ;  /* 0x000000000000794d */ /* 0x000fea0003800000 */
.L_x_3:
        /* <DEDUP_REMOVED lines=16> */
.L_x_5:


//--------------------- .nv.shared._Z9addKernelPiPKiS1_ --------------------------
	.section	.nv.shared._Z9addKernelPiPKiS1_,"aw",@nobits
	.sectionflags	@""
	.align	16
	.zero		1024


//--------------------- .nv.shared.reserved.0     --------------------------
	.section	.nv.shared.reserved.0,"aw",@nobits
	.weak		__nv_reservedSMEM_offset_0_alias
	.size		__nv_reservedSMEM_offset_0_alias, 0, 64
	.other		__nv_reservedSMEM_offset_0_alias,@"STO_CUDA_RESERVED_SHARED STV_DEFAULT"
__nv_reservedSMEM_offset_0_alias:
	.zero		0
	.zero		64


//--------------------- .nv.shared._Z7reduce0PiS_ --------------------------
	.section	.nv.shared._Z7reduce0PiS_,"aw",@nobits
	.sectionflags	@""
	.align	16
	.zero		1024


//--------------------- .nv.constant0._Z9addKernelPiPKiS1_ --------------------------
	.section	.nv.constant0._Z9addKernelPiPKiS1_,"a",@progbits
	.sectionflags	@""
	.align	4
.nv.constant0._Z9addKernelPiPKiS1_:
	.zero		920


//--------------------- .nv.constant0._Z7reduce0PiS_ --------------------------
	.section	.nv.constant0._Z7reduce0PiS_,"a",@progbits
	.sectionflags	@""
	.align	4
.nv.constant0._Z7reduce0PiS_:
	.zero		912


//--------------------- SYMBOLS --------------------------

	.type		.nv.reservedSmem.offset0,@object
	.size		.nv.reservedSmem.offset0,0x4
	.type		.nv.reservedSmem.cap,@object
	.size		.nv.reservedSmem.cap,0x4
